	.headerflags	@"EF_CUDA_TEXMODE_UNIFIED EF_CUDA_64BIT_ADDRESS EF_CUDA_ACCELERATORS EF_CUDA_SM90 EF_CUDA_VIRTUAL_SM(EF_CUDA_SM90)"
	.elftype	@"ET_EXEC"


//--------------------- .nv.info                  --------------------------
	.section	.nv.info,"",@"SHT_CUDA_INFO"
	.align	4


	//----- nvinfo : EIATTR_REGCOUNT
	.align		4
        /*0000*/ 	.byte	0x04, 0x2f
        /*0002*/ 	.short	(.L_1 - .L_0)
	.align		4
.L_0:
        /*0004*/ 	.word	index@(triton_poi_fused_leaky_relu_18)
        /*0008*/ 	.word	0x00000008


	//----- nvinfo : EIATTR_MIN_STACK_SIZE
	.align		4
.L_1:
        /*000c*/ 	.byte	0x04, 0x12
        /*000e*/ 	.short	(.L_3 - .L_2)
	.align		4
.L_2:
        /*0010*/ 	.word	index@(triton_poi_fused_leaky_relu_18)
        /*0014*/ 	.word	0x00000000


	//----- nvinfo : EIATTR_FRAME_SIZE
	.align		4
.L_3:
        /*0018*/ 	.byte	0x04, 0x11
        /*001a*/ 	.short	(.L_5 - .L_4)
	.align		4
.L_4:
        /*001c*/ 	.word	index@(triton_poi_fused_leaky_relu_18)
        /*0020*/ 	.word	0x00000000


	//----- nvinfo : EIATTR_MIN_STACK_SIZE
	.align		4
.L_5:
        /*0024*/ 	.byte	0x04, 0x12
        /*0026*/ 	.short	(.L_7 - .L_6)
	.align		4
.L_6:
        /*0028*/ 	.word	index@(triton_poi_fused_leaky_relu_18)
        /*002c*/ 	.word	0x00000000
.L_7:


//--------------------- .nv.info.triton_poi_fused_leaky_relu_18 --------------------------
	.section	.nv.info.triton_poi_fused_leaky_relu_18,"",@"SHT_CUDA_INFO"
	.sectionflags	@""
	.align	4


	//----- nvinfo : EIATTR_CUDA_API_VERSION
	.align		4
        /*0000*/ 	.byte	0x04, 0x37
        /*0002*/ 	.short	(.L_9 - .L_8)
.L_8:
        /*0004*/ 	.word	0x0000007c


	//----- nvinfo : EIATTR_KPARAM_INFO
	.align		4
.L_9:
        /*0008*/ 	.byte	0x04, 0x17
        /*000a*/ 	.short	(.L_11 - .L_10)
.L_10:
        /*000c*/ 	.word	0x00000000
        /*0010*/ 	.short	0x0001
        /*0012*/ 	.short	0x0008
        /*0014*/ 	.byte	0x00, 0xf0, 0x11, 0x00


	//----- nvinfo : EIATTR_KPARAM_INFO
	.align		4
.L_11:
        /*0018*/ 	.byte	0x04, 0x17
        /*001a*/ 	.short	(.L_13 - .L_12)
.L_12:
        /*001c*/ 	.word	0x00000000
        /*0020*/ 	.short	0x0000
        /*0022*/ 	.short	0x0000
        /*0024*/ 	.byte	0x00, 0xf4, 0x21, 0x00


	//----- nvinfo : EIATTR_SPARSE_MMA_MASK
	.align		4
.L_13:
        /*0028*/ 	.byte	0x03, 0x50
        /*002a*/ 	.short	0x0000


	//----- nvinfo : EIATTR_MAXREG_COUNT
	.align		4
        /*002c*/ 	.byte	0x03, 0x1b
        /*002e*/ 	.short	0x00ff


	//----- nvinfo : EIATTR_EXIT_INSTR_OFFSETS
	.align		4
        /*0030*/ 	.byte	0x04, 0x1c
        /*0032*/ 	.short	(.L_15 - .L_14)


	//   ....[0]....
.L_14:
        /*0034*/ 	.word	0x000000c0


	//----- nvinfo : EIATTR_REQNTID
	.align		4
.L_15:
        /*0038*/ 	.byte	0x04, 0x10
        /*003a*/ 	.short	(.L_17 - .L_16)
.L_16:
        /*003c*/ 	.word	0x00000080
        /*0040*/ 	.word	0x00000001
        /*0044*/ 	.word	0x00000001


	//----- nvinfo : EIATTR_CBANK_PARAM_SIZE
	.align		4
.L_17:
        /*0048*/ 	.byte	0x03, 0x19
        /*004a*/ 	.short	0x000c


	//----- nvinfo : EIATTR_PARAM_CBANK
	.align		4
        /*004c*/ 	.byte	0x04, 0x0a
        /*004e*/ 	.short	(.L_19 - .L_18)
	.align		4
.L_18:
        /*0050*/ 	.word	index@(.nv.constant0.triton_poi_fused_leaky_relu_18)
        /*0054*/ 	.short	0x0210
        /*0056*/ 	.short	0x000c


	//----- nvinfo : EIATTR_SW_WAR
	.align		4
.L_19:
        /*0058*/ 	.byte	0x04, 0x36
        /*005a*/ 	.short	(.L_21 - .L_20)
.L_20:
        /*005c*/ 	.word	0x00000008
.L_21:


//--------------------- .nv.callgraph             --------------------------
	.section	.nv.callgraph,"",@"SHT_CUDA_CALLGRAPH"
	.align	4
	.sectionentsize	8
	.align		4
        /*0000*/ 	.word	0x00000000
	.align		4
        /*0004*/ 	.word	0xffffffff
	.align		4
        /*0008*/ 	.word	0x00000000
	.align		4
        /*000c*/ 	.word	0xfffffffe
	.align		4
        /*0010*/ 	.word	0x00000000
	.align		4
        /*0014*/ 	.word	0xfffffffd
	.align		4
        /*0018*/ 	.word	0x00000000
	.align		4
        /*001c*/ 	.word	0xfffffffc


//--------------------- .text.triton_poi_fused_leaky_relu_18 --------------------------
	.section	.text.triton_poi_fused_leaky_relu_18,"ax",@progbits
	.align	128
        .global         triton_poi_fused_leaky_relu_18
        .type           triton_poi_fused_leaky_relu_18,@function
        .size           triton_poi_fused_leaky_relu_18,(.L_x_1 - triton_poi_fused_leaky_relu_18)
        .other          triton_poi_fused_leaky_relu_18,@"STO_CUDA_ENTRY STV_DEFAULT"
triton_poi_fused_leaky_relu_18:
.text.triton_poi_fused_leaky_relu_18:
[----:B------:R-:W-:Y:S01]  /*0000*/  LDC R1, c[0x0][0x28] ;  /* 0x00000a00ff017b82 */ /* 0x000fe20000000800 */
[----:B------:R-:W1:Y:S07]  /*0010*/  S2R R0, SR_TID.X ;  /* 0x0000000000007919 */ /* 0x000e6e0000002100 */
[----:B------:R-:W2:Y:S01]  /*0020*/  LDC.64 R2, c[0x0][0x210] ;  /* 0x00008400ff027b82 */ /* 0x000ea20000000a00 */
[----:B------:R-:W-:Y:S01]  /*0030*/  ULDC.64 UR4, c[0x0][0x208] ;  /* 0x0000820000047ab9 */ /* 0x000fe20000000a00 */
[----:B------:R-:W3:Y:S01]  /*0040*/  S2R R5, SR_CTAID.X ;  /* 0x0000000000057919 */ /* 0x000ee20000002500 */
[----:B-1----:R-:W-:-:S04]  /*0050*/  LOP3.LUT R0, R0, 0x7f, RZ, 0xc0, !PT ;  /* 0x0000007f00007812 */ /* 0x002fc800078ec0ff */
[----:B---3--:R-:W-:-:S05]  /*0060*/  LEA R5, R5, R0, 0x7 ;  /* 0x0000000005057211 */ /* 0x008fca00078e38ff */
[----:B--2---:R-:W-:-:S05]  /*0070*/  IMAD.WIDE R2, R5, 0x4, R2 ;  /* 0x0000000405027825 */ /* 0x004fca00078e0202 */
[----:B------:R-:W2:Y:S02]  /*0080*/  LDG.E R5, desc[UR4][R2.64] ;  /* 0x0000000402057981 */ /* 0x000ea4000c1e1900 */
[----:B--2---:R-:W-:-:S13]  /*0090*/  FSETP.GT.AND P0, PT, R5, RZ, PT ;  /* 0x000000ff0500720b */ /* 0x004fda0003f04000 */
[----:B------:R-:W-:-:S05]  /*00a0*/  @!P0 FMUL R5, R5, 0.20000000298023223877 ;  /* 0x3e4ccccd05058820 */ /* 0x000fca0000400000 */
[----:B------:R-:W-:Y:S01]  /*00b0*/  STG.E desc[UR4][R2.64], R5 ;  /* 0x0000000502007986 */ /* 0x000fe2000c101904 */
[----:B------:R-:W-:Y:S05]  /*00c0*/  EXIT ;  /* 0x000000000000794d */ /* 0x000fea0003800000 */
.L_x_0:
[----:B------:R-:W-:-:S00]  /*00d0*/  BRA `(.L_x_0) ;  /* 0xfffffffc00fc7947 */ /* 0x000fc0000383ffff */
[----:B------:R-:W-:-:S00]  /*00e0*/  NOP ;  /* 0x0000000000007918 */ /* 0x000fc00000000000 */
        /* <DEDUP_REMOVED lines=9> */
.L_x_1:


//--------------------- .nv.constant0.triton_poi_fused_leaky_relu_18 --------------------------
	.section	.nv.constant0.triton_poi_fused_leaky_relu_18,"a",@progbits
	.sectionflags	@""
	.align	4
.nv.constant0.triton_poi_fused_leaky_relu_18:
	.zero		540
